	.version 3.1 
	.target sm_20

        .global .u32 g;
        .const .s32 f;

	.entry main 
	{
           .reg .u32 a, b, c, sel;
           .reg .s32 fr;
           

           ld.global.u32  a, [g];
           ld.const.s32   fr, [f];
           add.u32        b, a, 134;
           shr.u32        c, b, 3;
           prmt.b32       a, a, b, a;
           prmt.b32.f4e   a, 3, a, b;
           prmt.b32.b4e   a, a, 3, b;
           prmt.b32.rc8   a, a, a, 3;
           prmt.b32.ecr   a, a, a, fr;
           st.global.u32  [g], a;
           exit;
        }



// ===== COMPILED SASS (sm_100) =====

	.target	sm_100

	.elftype	@"ET_EXEC"


//--------------------- .note.nv.tkinfo           --------------------------
	.section	.note.nv.tkinfo,"",@"SHT_NOTE"
	.sectionflags	@"SHF_NOTE_NV_TKINFO"
	.tkinfo
        /*0018*/ 	.word	0x00000002
        /*0030*/ 	.string	""
        /*0030*/ 	.string	"ptxas"
        /*0030*/ 	.string	"Cuda compilation tools, release 13.0, V13.0.88"
        /*0030*/ 	.string	"Build cuda_13.0.r13.0/compiler.36424714_0"
        /*0030*/ 	.string	"-arch sm_100 "



//--------------------- .note.nv.cuinfo           --------------------------
	.section	.note.nv.cuinfo,"",@"SHT_NOTE"
	.sectionflags	@"SHF_NOTE_NV_CUINFO"
        /*0018*/ 	.short	0x0002
        /*001a*/ 	.short	0x0014
        /*001c*/ 	.short	0x0082
	.zero		2


//--------------------- .nv.info                  --------------------------
	.section	.nv.info,"",@"SHT_CUDA_INFO"
	.align	4


	//----- nvinfo : EIATTR_REGCOUNT
	.align		4
        /*0000*/ 	.byte	0x04, 0x2f
        /*0002*/ 	.short	(.L_3 - .L_2)
	.align		4
.L_2:
        /*0004*/ 	.word	index@(main)
        /*0008*/ 	.word	0x00000008


	//----- nvinfo : EIATTR_FRAME_SIZE
	.align		4
.L_3:
        /*000c*/ 	.byte	0x04, 0x11
        /*000e*/ 	.short	(.L_5 - .L_4)
	.align		4
.L_4:
        /*0010*/ 	.word	index@(main)
        /*0014*/ 	.word	0x00000000


	//----- nvinfo : EIATTR_MIN_STACK_SIZE
	.align		4
.L_5:
        /*0018*/ 	.byte	0x04, 0x12
        /*001a*/ 	.short	(.L_7 - .L_6)
	.align		4
.L_6:
        /*001c*/ 	.word	index@(main)
        /*0020*/ 	.word	0x00000000
.L_7:


//--------------------- .nv.compat                --------------------------
	.section	.nv.compat,"",@"SHT_CUDA_COMPAT_INFO"
	.align	4
        /*0000*/ 	.byte	0x02, 0x09, 0x00, 0x00, 0x02, 0x02, 0x01, 0x00, 0x02, 0x05, 0x05, 0x00, 0x03, 0x07, 0x01, 0x01
        /*0010*/ 	.byte	0x02, 0x03, 0x00, 0x00, 0x02, 0x06, 0x01, 0x00, 0x04, 0x0b, 0x08, 0x00, 0x09, 0x00, 0x00, 0x00
        /*0020*/ 	.byte	0x00, 0x00, 0x00, 0x00


//--------------------- .nv.info.main             --------------------------
	.section	.nv.info.main,"",@"SHT_CUDA_INFO"
	.sectionflags	@""
	.align	4


	//----- nvinfo : EIATTR_CUDA_API_VERSION
	.align		4
        /*0000*/ 	.byte	0x04, 0x37
        /*0002*/ 	.short	(.L_9 - .L_8)
.L_8:
        /*0004*/ 	.word	0x00000082


	//----- nvinfo : EIATTR_SPARSE_MMA_MASK
	.align		4
.L_9:
        /*0008*/ 	.byte	0x03, 0x50
        /*000a*/ 	.short	0x0000


	//----- nvinfo : EIATTR_MAXREG_COUNT
	.align		4
        /*000c*/ 	.byte	0x03, 0x1b
        /*000e*/ 	.short	0x00ff


	//----- nvinfo : EIATTR_MERCURY_ISA_VERSION
	.align		4
        /*0010*/ 	.byte	0x03, 0x5f
        /*0012*/ 	.short	0x0101


	//----- nvinfo : EIATTR_VRC_CTA_INIT_COUNT
	.align		4
        /*0014*/ 	.byte	0x02, 0x4a
	.zero		1
	.zero		1


	//----- nvinfo : EIATTR_EXIT_INSTR_OFFSETS
	.align		4
        /*0018*/ 	.byte	0x04, 0x1c
        /*001a*/ 	.short	(.L_11 - .L_10)


	//   ....[0]....
.L_10:
        /*001c*/ 	.word	0x000000e0


	//----- nvinfo : EIATTR_SW_WAR
	.align		4
.L_11:
        /*0020*/ 	.byte	0x04, 0x36
        /*0022*/ 	.short	(.L_13 - .L_12)
.L_12:
        /*0024*/ 	.word	0x00000008
.L_13:


//--------------------- .nv.callgraph             --------------------------
	.section	.nv.callgraph,"",@"SHT_CUDA_CALLGRAPH"
	.align	4
	.sectionentsize	8
	.align		4
        /*0000*/ 	.word	0x00000000
	.align		4
        /*0004*/ 	.word	0xffffffff
	.align		4
        /*0008*/ 	.word	0x00000000
	.align		4
        /*000c*/ 	.word	0xfffffffe
	.align		4
        /*0010*/ 	.word	0x00000000
	.align		4
        /*0014*/ 	.word	0xfffffffd
	.align		4
        /*0018*/ 	.word	0x00000000
	.align		4
        /*001c*/ 	.word	0xfffffffc


//--------------------- .nv.constant4             --------------------------
	.section	.nv.constant4,"a",@progbits
	.align	8
	.align		8
.nv.constant4:
        /*0000*/ 	.dword	g


//--------------------- .nv.constant3             --------------------------
	.section	.nv.constant3,"a",@progbits
	.align	4
.nv.constant3:
	.type		f,@object
	.size		f,(.L_1 - f)
f:
	.zero		4
.L_1:


//--------------------- .text.main                --------------------------
	.section	.text.main,"ax",@progbits
	.align	128
.text.main:
        .type           main,@function
        .size           main,(.L_x_1 - main)
        .other          main,@"STO_CUDA_ENTRY STV_DEFAULT"
main:
[----:B------:R-:W-:Y:S08]  /*0000*/  LDC R1, c[0x0][0x37c] ;  /* 0x0000df00ff017b82 */ /* 0x000ff00000000800 */
[----:B------:R-:W0:Y:S01]  /*0010*/  LDC.64 R2, c[0x4][RZ] ;  /* 0x01000000ff027b82 */ /* 0x000e220000000a00 */
[----:B------:R-:W0:Y:S01]  /*0020*/  LDCU.64 UR4, c[0x0][0x358] ;  /* 0x00006b00ff0477ac */ /* 0x000e220008000a00 */
[----:B------:R-:W-:Y:S01]  /*0030*/  UMOV UR6, 0x3 ;  /* 0x0000000300067882 */ /* 0x000fe20000000000 */
[----:B------:R-:W1:Y:S01]  /*0040*/  LDCU UR7, c[0x3][URZ] ;  /* 0x00c00000ff0777ac */ /* 0x000e620008000800 */
[----:B0-----:R-:W2:Y:S01]  /*0050*/  LDG.E R0, desc[UR4][R2.64] ;  /* 0x0000000402007981 */ /* 0x001ea2000c1e1900 */
[----:B------:R-:W-:-:S02]  /*0060*/  IMAD.U32 R4, RZ, RZ, UR6 ;  /* 0x00000006ff047e24 */ /* 0x000fc4000f8e00ff */
[----:B--2---:R-:W-:-:S05]  /*0070*/  VIADD R5, R0, 0x86 ;  /* 0x0000008600057836 */ /* 0x004fca0000000000 */
[----:B------:R-:W-:-:S04]  /*0080*/  PRMT R0, R0, R0, R5 ;  /* 0x0000000000007216 */ /* 0x000fc80000000005 */
[----:B------:R-:W-:-:S04]  /*0090*/  PRMT.F4E R0, R4, R5, R0 ;  /* 0x0000000504007216 */ /* 0x000fc80000000100 */
[----:B------:R-:W-:-:S04]  /*00a0*/  PRMT.B4E R0, R0, R5, 0x3 ;  /* 0x0000000300007416 */ /* 0x000fc80000000205 */
[----:B------:R-:W-:-:S04]  /*00b0*/  PRMT.RC8 R0, R0, 0x3, R0 ;  /* 0x0000000300007816 */ /* 0x000fc80000000300 */
[----:B-1----:R-:W-:-:S05]  /*00c0*/  PRMT.ECR R5, R0, UR7, R0 ;  /* 0x0000000700057c16 */ /* 0x002fca0008000500 */
[----:B------:R-:W-:Y:S01]  /*00d0*/  STG.E desc[UR4][R2.64], R5 ;  /* 0x0000000502007986 */ /* 0x000fe2000c101904 */
[----:B------:R-:W-:Y:S05]  /*00e0*/  EXIT ;  /* 0x000000000000794d */ /* 0x000fea0003800000 */
.L_x_0:
[----:B------:R-:W-:-:S00]  /*00f0*/  BRA `(.L_x_0) ;  /* 0xfffffffc00fc7947 */ /* 0x000fc0000383ffff */
[----:B------:R-:W-:-:S00]  /*0100*/  NOP ;  /* 0x0000000000007918 */ /* 0x000fc00000000000 */
[----:B------:R-:W-:-:S00]  /*0110*/  NOP ;  /* 0x0000000000007918 */ /* 0x000fc00000000000 */
[----:B------:R-:W-:-:S00]  /*0120*/  NOP ;  /* 0x0000000000007918 */ /* 0x000fc00000000000 */
[----:B------:R-:W-:-:S00]  /*0130*/  NOP ;  /* 0x0000000000007918 */ /* 0x000fc00000000000 */
[----:B------:R-:W-:-:S00]  /*0140*/  NOP ;  /* 0x0000000000007918 */ /* 0x000fc00000000000 */
[----:B------:R-:W-:-:S00]  /*0150*/  NOP ;  /* 0x0000000000007918 */ /* 0x000fc00000000000 */
[----:B------:R-:W-:-:S00]  /*0160*/  NOP ;  /* 0x0000000000007918 */ /* 0x000fc00000000000 */
[----:B------:R-:W-:-:S00]  /*0170*/  NOP ;  /* 0x0000000000007918 */ /* 0x000fc00000000000 */
.L_x_1:


//--------------------- .nv.shared.reserved.0     --------------------------
	.section	.nv.shared.reserved.0,"aw",@nobits
	.weak		__nv_reservedSMEM_offset_0_alias
	.size		__nv_reservedSMEM_offset_0_alias, 0, 64
	.other		__nv_reservedSMEM_offset_0_alias,@"STO_CUDA_RESERVED_SHARED STV_DEFAULT"
__nv_reservedSMEM_offset_0_alias:
	.zero		0
	.zero		64


//--------------------- .nv.global                --------------------------
	.section	.nv.global,"aw",@nobits
	.align	4
.nv.global:
	.type		g,@object
	.size		g,(.L_0 - g)
g:
	.zero		4
.L_0:


//--------------------- .nv.constant0.main        --------------------------
	.section	.nv.constant0.main,"a",@progbits
	.sectionflags	@""
	.align	4
.nv.constant0.main:
	.zero		896


//--------------------- SYMBOLS --------------------------

	.type		.nv.reservedSmem.offset0,@object
	.size		.nv.reservedSmem.offset0,0x4
